//
// Generated by NVIDIA NVVM Compiler
//
// Compiler Build ID: CL-36424714
// Cuda compilation tools, release 13.0, V13.0.88
// Based on NVVM 20.0.0
//

.version 9.0
.target sm_100
.address_size 64

	// .globl	_Z17trapezoidalKernelddiPd

.visible .entry _Z17trapezoidalKernelddiPd(
	.param .f64 _Z17trapezoidalKernelddiPd_param_0,
	.param .f64 _Z17trapezoidalKernelddiPd_param_1,
	.param .u32 _Z17trapezoidalKernelddiPd_param_2,
	.param .u64 .ptr .align 1 _Z17trapezoidalKernelddiPd_param_3
)
{
	.reg .pred 	%p<2>;
	.reg .b32 	%r<7>;
	.reg .b64 	%rd<5>;
	.reg .b64 	%fd<10>;

	ld.param.f64 	%fd1, [_Z17trapezoidalKernelddiPd_param_0];
	ld.param.f64 	%fd2, [_Z17trapezoidalKernelddiPd_param_1];
	ld.param.u32 	%r2, [_Z17trapezoidalKernelddiPd_param_2];
	ld.param.u64 	%rd1, [_Z17trapezoidalKernelddiPd_param_3];
	mov.u32 	%r3, %ctaid.x;
	mov.u32 	%r4, %ntid.x;
	mov.u32 	%r5, %tid.x;
	mad.lo.s32 	%r1, %r3, %r4, %r5;
	add.s32 	%r6, %r2, -1;
	setp.ge.s32 	%p1, %r1, %r6;
	@%p1 bra 	$L__BB0_2;
	cvta.to.global.u64 	%rd2, %rd1;
	cvt.rn.f64.s32 	%fd3, %r1;
	fma.rn.f64 	%fd4, %fd2, %fd3, %fd1;
	add.f64 	%fd5, %fd2, %fd4;
	mul.f64 	%fd6, %fd5, %fd5;
	fma.rn.f64 	%fd7, %fd4, %fd4, %fd6;
	mul.f64 	%fd8, %fd2, %fd7;
	mul.f64 	%fd9, %fd8, 0d3FE0000000000000;
	mul.wide.s32 	%rd3, %r1, 8;
	add.s64 	%rd4, %rd2, %rd3;
	st.global.f64 	[%rd4], %fd9;
$L__BB0_2:
	ret;

}


// ===== COMPILED SASS (sm_100) =====

	.target	sm_100

	.elftype	@"ET_EXEC"


//--------------------- .note.nv.tkinfo           --------------------------
	.section	.note.nv.tkinfo,"",@"SHT_NOTE"
	.sectionflags	@"SHF_NOTE_NV_TKINFO"
	.tkinfo
        /*0018*/ 	.word	0x00000002
        /*0030*/ 	.string	""
        /*0030*/ 	.string	"ptxas"
        /*0030*/ 	.string	"Cuda compilation tools, release 13.0, V13.0.88"
        /*0030*/ 	.string	"Build cuda_13.0.r13.0/compiler.36424714_0"
        /*0030*/ 	.string	"-arch sm_100 -m 64 "



//--------------------- .note.nv.cuinfo           --------------------------
	.section	.note.nv.cuinfo,"",@"SHT_NOTE"
	.sectionflags	@"SHF_NOTE_NV_CUINFO"
        /*0018*/ 	.short	0x0002
        /*001a*/ 	.short	0x0064
        /*001c*/ 	.short	0x0082
	.zero		2


//--------------------- .nv.info                  --------------------------
	.section	.nv.info,"",@"SHT_CUDA_INFO"
	.align	4


	//----- nvinfo : EIATTR_REGCOUNT
	.align		4
        /*0000*/ 	.byte	0x04, 0x2f
        /*0002*/ 	.short	(.L_1 - .L_0)
	.align		4
.L_0:
        /*0004*/ 	.word	index@(_Z17trapezoidalKernelddiPd)
        /*0008*/ 	.word	0x0000000e


	//----- nvinfo : EIATTR_FRAME_SIZE
	.align		4
.L_1:
        /*000c*/ 	.byte	0x04, 0x11
        /*000e*/ 	.short	(.L_3 - .L_2)
	.align		4
.L_2:
        /*0010*/ 	.word	index@(_Z17trapezoidalKernelddiPd)
        /*0014*/ 	.word	0x00000000


	//----- nvinfo : EIATTR_MIN_STACK_SIZE
	.align		4
.L_3:
        /*0018*/ 	.byte	0x04, 0x12
        /*001a*/ 	.short	(.L_5 - .L_4)
	.align		4
.L_4:
        /*001c*/ 	.word	index@(_Z17trapezoidalKernelddiPd)
        /*0020*/ 	.word	0x00000000
.L_5:


//--------------------- .nv.compat                --------------------------
	.section	.nv.compat,"",@"SHT_CUDA_COMPAT_INFO"
	.align	4
        /*0000*/ 	.byte	0x02, 0x09, 0x00, 0x00, 0x02, 0x02, 0x01, 0x00, 0x02, 0x05, 0x05, 0x00, 0x03, 0x07, 0x01, 0x01
        /*0010*/ 	.byte	0x02, 0x03, 0x00, 0x00, 0x02, 0x06, 0x01, 0x00, 0x04, 0x0b, 0x08, 0x00, 0x01, 0x00, 0x00, 0x00
        /*0020*/ 	.byte	0x00, 0x00, 0x00, 0x00


//--------------------- .nv.info._Z17trapezoidalKernelddiPd --------------------------
	.section	.nv.info._Z17trapezoidalKernelddiPd,"",@"SHT_CUDA_INFO"
	.sectionflags	@""
	.align	4


	//----- nvinfo : EIATTR_CUDA_API_VERSION
	.align		4
        /*0000*/ 	.byte	0x04, 0x37
        /*0002*/ 	.short	(.L_7 - .L_6)
.L_6:
        /*0004*/ 	.word	0x00000082


	//----- nvinfo : EIATTR_KPARAM_INFO
	.align		4
.L_7:
        /*0008*/ 	.byte	0x04, 0x17
        /*000a*/ 	.short	(.L_9 - .L_8)
.L_8:
        /*000c*/ 	.word	0x00000000
        /*0010*/ 	.short	0x0003
        /*0012*/ 	.short	0x0018
        /*0014*/ 	.byte	0x00, 0xf5, 0x21, 0x00


	//----- nvinfo : EIATTR_KPARAM_INFO
	.align		4
.L_9:
        /*0018*/ 	.byte	0x04, 0x17
        /*001a*/ 	.short	(.L_11 - .L_10)
.L_10:
        /*001c*/ 	.word	0x00000000
        /*0020*/ 	.short	0x0002
        /*0022*/ 	.short	0x0010
        /*0024*/ 	.byte	0x00, 0xf0, 0x11, 0x00


	//----- nvinfo : EIATTR_KPARAM_INFO
	.align		4
.L_11:
        /*0028*/ 	.byte	0x04, 0x17
        /*002a*/ 	.short	(.L_13 - .L_12)
.L_12:
        /*002c*/ 	.word	0x00000000
        /*0030*/ 	.short	0x0001
        /*0032*/ 	.short	0x0008
        /*0034*/ 	.byte	0x00, 0xf0, 0x21, 0x00


	//----- nvinfo : EIATTR_KPARAM_INFO
	.align		4
.L_13:
        /*0038*/ 	.byte	0x04, 0x17
        /*003a*/ 	.short	(.L_15 - .L_14)
.L_14:
        /*003c*/ 	.word	0x00000000
        /*0040*/ 	.short	0x0000
        /*0042*/ 	.short	0x0000
        /*0044*/ 	.byte	0x00, 0xf0, 0x21, 0x00


	//----- nvinfo : EIATTR_SPARSE_MMA_MASK
	.align		4
.L_15:
        /*0048*/ 	.byte	0x03, 0x50
        /*004a*/ 	.short	0x0000


	//----- nvinfo : EIATTR_MAXREG_COUNT
	.align		4
        /*004c*/ 	.byte	0x03, 0x1b
        /*004e*/ 	.short	0x00ff


	//----- nvinfo : EIATTR_MERCURY_ISA_VERSION
	.align		4
        /*0050*/ 	.byte	0x03, 0x5f
        /*0052*/ 	.short	0x0101


	//----- nvinfo : EIATTR_VRC_CTA_INIT_COUNT
	.align		4
        /*0054*/ 	.byte	0x02, 0x4a
	.zero		1
	.zero		1


	//----- nvinfo : EIATTR_EXIT_INSTR_OFFSETS
	.align		4
        /*0058*/ 	.byte	0x04, 0x1c
        /*005a*/ 	.short	(.L_17 - .L_16)


	//   ....[0]....
.L_16:
        /*005c*/ 	.word	0x00000080


	//   ....[1]....
        /*0060*/ 	.word	0x00000160


	//----- nvinfo : EIATTR_CBANK_PARAM_SIZE
	.align		4
.L_17:
        /*0064*/ 	.byte	0x03, 0x19
        /*0066*/ 	.short	0x0020


	//----- nvinfo : EIATTR_PARAM_CBANK
	.align		4
        /*0068*/ 	.byte	0x04, 0x0a
        /*006a*/ 	.short	(.L_19 - .L_18)
	.align		4
.L_18:
        /*006c*/ 	.word	index@(.nv.constant0._Z17trapezoidalKernelddiPd)
        /*0070*/ 	.short	0x0380
        /*0072*/ 	.short	0x0020


	//----- nvinfo : EIATTR_SW_WAR
	.align		4
.L_19:
        /*0074*/ 	.byte	0x04, 0x36
        /*0076*/ 	.short	(.L_21 - .L_20)
.L_20:
        /*0078*/ 	.word	0x00000008
.L_21:


//--------------------- .nv.callgraph             --------------------------
	.section	.nv.callgraph,"",@"SHT_CUDA_CALLGRAPH"
	.align	4
	.sectionentsize	8
	.align		4
        /*0000*/ 	.word	0x00000000
	.align		4
        /*0004*/ 	.word	0xffffffff
	.align		4
        /*0008*/ 	.word	0x00000000
	.align		4
        /*000c*/ 	.word	0xfffffffe
	.align		4
        /*0010*/ 	.word	0x00000000
	.align		4
        /*0014*/ 	.word	0xfffffffd
	.align		4
        /*0018*/ 	.word	0x00000000
	.align		4
        /*001c*/ 	.word	0xfffffffc


//--------------------- .text._Z17trapezoidalKernelddiPd --------------------------
	.section	.text._Z17trapezoidalKernelddiPd,"ax",@progbits
	.align	128
        .global         _Z17trapezoidalKernelddiPd
        .type           _Z17trapezoidalKernelddiPd,@function
        .size           _Z17trapezoidalKernelddiPd,(.L_x_1 - _Z17trapezoidalKernelddiPd)
        .other          _Z17trapezoidalKernelddiPd,@"STO_CUDA_ENTRY STV_DEFAULT"
_Z17trapezoidalKernelddiPd:
.text._Z17trapezoidalKernelddiPd:
[----:B------:R-:W-:Y:S01]  /*0000*/  LDC R1, c[0x0][0x37c] ;  /* 0x0000df00ff017b82 */ /* 0x000fe20000000800 */
[----:B------:R-:W0:Y:S07]  /*0010*/  S2R R0, SR_TID.X ;  /* 0x0000000000007919 */ /* 0x000e2e0000002100 */
[----:B------:R-:W0:Y:S01]  /*0020*/  S2UR UR5, SR_CTAID.X ;  /* 0x00000000000579c3 */ /* 0x000e220000002500 */
[----:B------:R-:W1:Y:S07]  /*0030*/  LDCU UR4, c[0x0][0x390] ;  /* 0x00007200ff0477ac */ /* 0x000e6e0008000800 */
[----:B------:R-:W0:Y:S01]  /*0040*/  LDC R11, c[0x0][0x360] ;  /* 0x0000d800ff0b7b82 */ /* 0x000e220000000800 */
[----:B-1----:R-:W-:Y:S01]  /*0050*/  UIADD3 UR4, UPT, UPT, UR4, -0x1, URZ ;  /* 0xffffffff04047890 */ /* 0x002fe2000fffe0ff */
[----:B0-----:R-:W-:-:S05]  /*0060*/  IMAD R11, R11, UR5, R0 ;  /* 0x000000050b0b7c24 */ /* 0x001fca000f8e0200 */
[----:B------:R-:W-:-:S13]  /*0070*/  ISETP.GE.AND P0, PT, R11, UR4, PT ;  /* 0x000000040b007c0c */ /* 0x000fda000bf06270 */
[----:B------:R-:W-:Y:S05]  /*0080*/  @P0 EXIT ;  /* 0x000000000000094d */ /* 0x000fea0003800000 */
[----:B------:R-:W0:Y:S01]  /*0090*/  LDC.64 R4, c[0x0][0x380] ;  /* 0x0000e000ff047b82 */ /* 0x000e220000000a00 */
[----:B------:R-:W0:Y:S01]  /*00a0*/  I2F.F64 R2, R11 ;  /* 0x0000000b00027312 */ /* 0x000e220000201c00 */
[----:B------:R-:W1:Y:S06]  /*00b0*/  LDCU.64 UR4, c[0x0][0x358] ;  /* 0x00006b00ff0477ac */ /* 0x000e6c0008000a00 */
[----:B------:R-:W0:Y:S08]  /*00c0*/  LDC.64 R6, c[0x0][0x388] ;  /* 0x0000e200ff067b82 */ /* 0x000e300000000a00 */
[----:B------:R-:W2:Y:S01]  /*00d0*/  LDC.64 R8, c[0x0][0x398] ;  /* 0x0000e600ff087b82 */ /* 0x000ea20000000a00 */
[----:B0-----:R-:W-:-:S08]  /*00e0*/  DFMA R2, R2, R6, R4 ;  /* 0x000000060202722b */ /* 0x001fd00000000004 */
[----:B------:R-:W-:-:S08]  /*00f0*/  DADD R4, R2, R6 ;  /* 0x0000000002047229 */ /* 0x000fd00000000006 */
[----:B------:R-:W-:-:S08]  /*0100*/  DMUL R4, R4, R4 ;  /* 0x0000000404047228 */ /* 0x000fd00000000000 */
[----:B------:R-:W-:Y:S01]  /*0110*/  DFMA R4, R2, R2, R4 ;  /* 0x000000020204722b */ /* 0x000fe20000000004 */
[----:B--2---:R-:W-:-:S07]  /*0120*/  IMAD.WIDE R2, R11, 0x8, R8 ;  /* 0x000000080b027825 */ /* 0x004fce00078e0208 */
[----:B------:R-:W-:-:S08]  /*0130*/  DMUL R4, R4, R6 ;  /* 0x0000000604047228 */ /* 0x000fd00000000000 */
[----:B------:R-:W-:-:S07]  /*0140*/  DMUL R4, R4, 0.5 ;  /* 0x3fe0000004047828 */ /* 0x000fce0000000000 */
[----:B-1----:R-:W-:Y:S01]  /*0150*/  STG.E.64 desc[UR4][R2.64], R4 ;  /* 0x0000000402007986 */ /* 0x002fe2000c101b04 */
[----:B------:R-:W-:Y:S05]  /*0160*/  EXIT ;  /* 0x000000000000794d */ /* 0x000fea0003800000 */
.L_x_0:
[----:B------:R-:W-:-:S00]  /*0170*/  BRA `(.L_x_0) ;  /* 0xfffffffc00fc7947 */ /* 0x000fc0000383ffff */
[----:B------:R-:W-:-:S00]  /*0180*/  NOP ;  /* 0x0000000000007918 */ /* 0x000fc00000000000 */
[----:B------:R-:W-:-:S00]  /*0190*/  NOP ;  /* 0x0000000000007918 */ /* 0x000fc00000000000 */
[----:B------:R-:W-:-:S00]  /*01a0*/  NOP ;  /* 0x0000000000007918 */ /* 0x000fc00000000000 */
[----:B------:R-:W-:-:S00]  /*01b0*/  NOP ;  /* 0x0000000000007918 */ /* 0x000fc00000000000 */
[----:B------:R-:W-:-:S00]  /*01c0*/  NOP ;  /* 0x0000000000007918 */ /* 0x000fc00000000000 */
[----:B------:R-:W-:-:S00]  /*01d0*/  NOP ;  /* 0x0000000000007918 */ /* 0x000fc00000000000 */
[----:B------:R-:W-:-:S00]  /*01e0*/  NOP ;  /* 0x0000000000007918 */ /* 0x000fc00000000000 */
[----:B------:R-:W-:-:S00]  /*01f0*/  NOP ;  /* 0x0000000000007918 */ /* 0x000fc00000000000 */
.L_x_1:


//--------------------- .nv.shared.reserved.0     --------------------------
	.section	.nv.shared.reserved.0,"aw",@nobits
	.weak		__nv_reservedSMEM_offset_0_alias
	.size		__nv_reservedSMEM_offset_0_alias, 0, 64
	.other		__nv_reservedSMEM_offset_0_alias,@"STO_CUDA_RESERVED_SHARED STV_DEFAULT"
__nv_reservedSMEM_offset_0_alias:
	.zero		0
	.zero		64


//--------------------- .nv.constant0._Z17trapezoidalKernelddiPd --------------------------
	.section	.nv.constant0._Z17trapezoidalKernelddiPd,"a",@progbits
	.sectionflags	@""
	.align	4
.nv.constant0._Z17trapezoidalKernelddiPd:
	.zero		928


//--------------------- SYMBOLS --------------------------

	.type		.nv.reservedSmem.offset0,@object
	.size		.nv.reservedSmem.offset0,0x4
